//
// Generated by NVIDIA NVVM Compiler
//
// Compiler Build ID: CL-36424714
// Cuda compilation tools, release 13.0, V13.0.88
// Based on NVVM 20.0.0
//

.version 9.0
.target sm_100
.address_size 64

	// .globl	_Z13callOperationPiS_ii

.visible .entry _Z13callOperationPiS_ii(
	.param .u64 .ptr .align 1 _Z13callOperationPiS_ii_param_0,
	.param .u64 .ptr .align 1 _Z13callOperationPiS_ii_param_1,
	.param .u32 _Z13callOperationPiS_ii_param_2,
	.param .u32 _Z13callOperationPiS_ii_param_3
)
{
	.reg .pred 	%p<3>;
	.reg .b32 	%r<17>;
	.reg .b64 	%rd<7>;

	ld.param.u64 	%rd1, [_Z13callOperationPiS_ii_param_0];
	ld.param.u64 	%rd2, [_Z13callOperationPiS_ii_param_1];
	ld.param.u32 	%r3, [_Z13callOperationPiS_ii_param_2];
	ld.param.u32 	%r5, [_Z13callOperationPiS_ii_param_3];
	mov.u32 	%r6, %ntid.x;
	mov.u32 	%r7, %ctaid.x;
	mov.u32 	%r8, %tid.x;
	mad.lo.s32 	%r1, %r6, %r7, %r8;
	mov.u32 	%r9, %ntid.y;
	mov.u32 	%r10, %ctaid.y;
	mov.u32 	%r11, %tid.y;
	mad.lo.s32 	%r12, %r9, %r10, %r11;
	max.s32 	%r13, %r1, %r12;
	setp.ge.s32 	%p1, %r13, %r5;
	@%p1 bra 	$L__BB0_3;
	cvta.to.global.u64 	%rd3, %rd1;
	mad.lo.s32 	%r14, %r5, %r1, %r12;
	mul.wide.s32 	%rd4, %r14, 4;
	add.s64 	%rd5, %rd3, %rd4;
	ld.global.u32 	%r15, [%rd5];
	setp.ne.s32 	%p2, %r15, %r3;
	@%p2 bra 	$L__BB0_3;
	cvta.to.global.u64 	%rd6, %rd2;
	atom.global.add.u32 	%r16, [%rd6], 1;
$L__BB0_3:
	ret;

}


// ===== COMPILED SASS (sm_100) =====

	.target	sm_100

	.elftype	@"ET_EXEC"


//--------------------- .note.nv.tkinfo           --------------------------
	.section	.note.nv.tkinfo,"",@"SHT_NOTE"
	.sectionflags	@"SHF_NOTE_NV_TKINFO"
	.tkinfo
        /*0018*/ 	.word	0x00000002
        /*0030*/ 	.string	""
        /*0030*/ 	.string	"ptxas"
        /*0030*/ 	.string	"Cuda compilation tools, release 13.0, V13.0.88"
        /*0030*/ 	.string	"Build cuda_13.0.r13.0/compiler.36424714_0"
        /*0030*/ 	.string	"-arch sm_100 -m 64 "



//--------------------- .note.nv.cuinfo           --------------------------
	.section	.note.nv.cuinfo,"",@"SHT_NOTE"
	.sectionflags	@"SHF_NOTE_NV_CUINFO"
        /*0018*/ 	.short	0x0002
        /*001a*/ 	.short	0x0064
        /*001c*/ 	.short	0x0082
	.zero		2


//--------------------- .nv.info                  --------------------------
	.section	.nv.info,"",@"SHT_CUDA_INFO"
	.align	4


	//----- nvinfo : EIATTR_REGCOUNT
	.align		4
        /*0000*/ 	.byte	0x04, 0x2f
        /*0002*/ 	.short	(.L_1 - .L_0)
	.align		4
.L_0:
        /*0004*/ 	.word	index@(_Z13callOperationPiS_ii)
        /*0008*/ 	.word	0x00000008


	//----- nvinfo : EIATTR_FRAME_SIZE
	.align		4
.L_1:
        /*000c*/ 	.byte	0x04, 0x11
        /*000e*/ 	.short	(.L_3 - .L_2)
	.align		4
.L_2:
        /*0010*/ 	.word	index@(_Z13callOperationPiS_ii)
        /*0014*/ 	.word	0x00000000


	//----- nvinfo : EIATTR_MIN_STACK_SIZE
	.align		4
.L_3:
        /*0018*/ 	.byte	0x04, 0x12
        /*001a*/ 	.short	(.L_5 - .L_4)
	.align		4
.L_4:
        /*001c*/ 	.word	index@(_Z13callOperationPiS_ii)
        /*0020*/ 	.word	0x00000000
.L_5:


//--------------------- .nv.compat                --------------------------
	.section	.nv.compat,"",@"SHT_CUDA_COMPAT_INFO"
	.align	4
        /*0000*/ 	.byte	0x02, 0x09, 0x00, 0x00, 0x02, 0x02, 0x01, 0x00, 0x02, 0x05, 0x05, 0x00, 0x03, 0x07, 0x01, 0x01
        /*0010*/ 	.byte	0x02, 0x03, 0x00, 0x00, 0x02, 0x06, 0x01, 0x00, 0x04, 0x0b, 0x08, 0x00, 0x09, 0x00, 0x00, 0x00
        /*0020*/ 	.byte	0x00, 0x00, 0x00, 0x00


//--------------------- .nv.info._Z13callOperationPiS_ii --------------------------
	.section	.nv.info._Z13callOperationPiS_ii,"",@"SHT_CUDA_INFO"
	.sectionflags	@""
	.align	4


	//----- nvinfo : EIATTR_CUDA_API_VERSION
	.align		4
        /*0000*/ 	.byte	0x04, 0x37
        /*0002*/ 	.short	(.L_7 - .L_6)
.L_6:
        /*0004*/ 	.word	0x00000082


	//----- nvinfo : EIATTR_KPARAM_INFO
	.align		4
.L_7:
        /*0008*/ 	.byte	0x04, 0x17
        /*000a*/ 	.short	(.L_9 - .L_8)
.L_8:
        /*000c*/ 	.word	0x00000000
        /*0010*/ 	.short	0x0003
        /*0012*/ 	.short	0x0014
        /*0014*/ 	.byte	0x00, 0xf0, 0x11, 0x00


	//----- nvinfo : EIATTR_KPARAM_INFO
	.align		4
.L_9:
        /*0018*/ 	.byte	0x04, 0x17
        /*001a*/ 	.short	(.L_11 - .L_10)
.L_10:
        /*001c*/ 	.word	0x00000000
        /*0020*/ 	.short	0x0002
        /*0022*/ 	.short	0x0010
        /*0024*/ 	.byte	0x00, 0xf0, 0x11, 0x00


	//----- nvinfo : EIATTR_KPARAM_INFO
	.align		4
.L_11:
        /*0028*/ 	.byte	0x04, 0x17
        /*002a*/ 	.short	(.L_13 - .L_12)
.L_12:
        /*002c*/ 	.word	0x00000000
        /*0030*/ 	.short	0x0001
        /*0032*/ 	.short	0x0008
        /*0034*/ 	.byte	0x00, 0xf5, 0x21, 0x00


	//----- nvinfo : EIATTR_KPARAM_INFO
	.align		4
.L_13:
        /*0038*/ 	.byte	0x04, 0x17
        /*003a*/ 	.short	(.L_15 - .L_14)
.L_14:
        /*003c*/ 	.word	0x00000000
        /*0040*/ 	.short	0x0000
        /*0042*/ 	.short	0x0000
        /*0044*/ 	.byte	0x00, 0xf5, 0x21, 0x00


	//----- nvinfo : EIATTR_SPARSE_MMA_MASK
	.align		4
.L_15:
        /*0048*/ 	.byte	0x03, 0x50
        /*004a*/ 	.short	0x0000


	//----- nvinfo : EIATTR_MAXREG_COUNT
	.align		4
        /*004c*/ 	.byte	0x03, 0x1b
        /*004e*/ 	.short	0x00ff


	//----- nvinfo : EIATTR_MERCURY_ISA_VERSION
	.align		4
        /*0050*/ 	.byte	0x03, 0x5f
        /*0052*/ 	.short	0x0101


	//----- nvinfo : EIATTR_INT_WARP_WIDE_INSTR_OFFSETS
	.align		4
        /*0054*/ 	.byte	0x04, 0x31
        /*0056*/ 	.short	(.L_17 - .L_16)


	//   ....[0]....
.L_16:
        /*0058*/ 	.word	0x00000170


	//----- nvinfo : EIATTR_VRC_CTA_INIT_COUNT
	.align		4
.L_17:
        /*005c*/ 	.byte	0x02, 0x4a
	.zero		1
	.zero		1


	//----- nvinfo : EIATTR_EXIT_INSTR_OFFSETS
	.align		4
        /*0060*/ 	.byte	0x04, 0x1c
        /*0062*/ 	.short	(.L_19 - .L_18)


	//   ....[0]....
.L_18:
        /*0064*/ 	.word	0x000000c0


	//   ....[1]....
        /*0068*/ 	.word	0x00000140


	//   ....[2]....
        /*006c*/ 	.word	0x000001c0


	//----- nvinfo : EIATTR_CBANK_PARAM_SIZE
	.align		4
.L_19:
        /*0070*/ 	.byte	0x03, 0x19
        /*0072*/ 	.short	0x0018


	//----- nvinfo : EIATTR_PARAM_CBANK
	.align		4
        /*0074*/ 	.byte	0x04, 0x0a
        /*0076*/ 	.short	(.L_21 - .L_20)
	.align		4
.L_20:
        /*0078*/ 	.word	index@(.nv.constant0._Z13callOperationPiS_ii)
        /*007c*/ 	.short	0x0380
        /*007e*/ 	.short	0x0018


	//----- nvinfo : EIATTR_SW_WAR
	.align		4
.L_21:
        /*0080*/ 	.byte	0x04, 0x36
        /*0082*/ 	.short	(.L_23 - .L_22)
.L_22:
        /*0084*/ 	.word	0x00000008
.L_23:


//--------------------- .nv.callgraph             --------------------------
	.section	.nv.callgraph,"",@"SHT_CUDA_CALLGRAPH"
	.align	4
	.sectionentsize	8
	.align		4
        /*0000*/ 	.word	0x00000000
	.align		4
        /*0004*/ 	.word	0xffffffff
	.align		4
        /*0008*/ 	.word	0x00000000
	.align		4
        /*000c*/ 	.word	0xfffffffe
	.align		4
        /*0010*/ 	.word	0x00000000
	.align		4
        /*0014*/ 	.word	0xfffffffd
	.align		4
        /*0018*/ 	.word	0x00000000
	.align		4
        /*001c*/ 	.word	0xfffffffc


//--------------------- .text._Z13callOperationPiS_ii --------------------------
	.section	.text._Z13callOperationPiS_ii,"ax",@progbits
	.align	128
        .global         _Z13callOperationPiS_ii
        .type           _Z13callOperationPiS_ii,@function
        .size           _Z13callOperationPiS_ii,(.L_x_1 - _Z13callOperationPiS_ii)
        .other          _Z13callOperationPiS_ii,@"STO_CUDA_ENTRY STV_DEFAULT"
_Z13callOperationPiS_ii:
.text._Z13callOperationPiS_ii:
[----:B------:R-:W-:Y:S01]  /*0000*/  LDC R1, c[0x0][0x37c] ;  /* 0x0000df00ff017b82 */ /* 0x000fe20000000800 */
[----:B------:R-:W0:Y:S01]  /*0010*/  S2R R0, SR_CTAID.X ;  /* 0x0000000000007919 */ /* 0x000e220000002500 */
[----:B------:R-:W0:Y:S01]  /*0020*/  LDCU UR4, c[0x0][0x360] ;  /* 0x00006c00ff0477ac */ /* 0x000e220008000800 */
[----:B------:R-:W0:Y:S01]  /*0030*/  S2R R3, SR_TID.X ;  /* 0x0000000000037919 */ /* 0x000e220000002100 */
[----:B------:R-:W1:Y:S01]  /*0040*/  LDCU UR5, c[0x0][0x364] ;  /* 0x00006c80ff0577ac */ /* 0x000e620008000800 */
[----:B------:R-:W1:Y:S01]  /*0050*/  S2R R5, SR_CTAID.Y ;  /* 0x0000000000057919 */ /* 0x000e620000002600 */
[----:B------:R-:W2:Y:S01]  /*0060*/  LDCU UR6, c[0x0][0x394] ;  /* 0x00007280ff0677ac */ /* 0x000ea20008000800 */
[----:B------:R-:W1:Y:S01]  /*0070*/  S2R R2, SR_TID.Y ;  /* 0x0000000000027919 */ /* 0x000e620000002200 */
[----:B0-----:R-:W-:Y:S02]  /*0080*/  IMAD R0, R0, UR4, R3 ;  /* 0x0000000400007c24 */ /* 0x001fe4000f8e0203 */
[----:B-1----:R-:W-:-:S05]  /*0090*/  IMAD R5, R5, UR5, R2 ;  /* 0x0000000505057c24 */ /* 0x002fca000f8e0202 */
[----:B------:R-:W-:-:S04]  /*00a0*/  VIMNMX R2, PT, PT, R0, R5, !PT ;  /* 0x0000000500027248 */ /* 0x000fc80007fe0100 */
[----:B--2---:R-:W-:-:S13]  /*00b0*/  ISETP.GE.AND P0, PT, R2, UR6, PT ;  /* 0x0000000602007c0c */ /* 0x004fda000bf06270 */
[----:B------:R-:W-:Y:S05]  /*00c0*/  @P0 EXIT ;  /* 0x000000000000094d */ /* 0x000fea0003800000 */
[----:B------:R-:W0:Y:S01]  /*00d0*/  LDC.64 R2, c[0x0][0x380] ;  /* 0x0000e000ff027b82 */ /* 0x000e220000000a00 */
[----:B------:R-:W1:Y:S01]  /*00e0*/  LDCU.64 UR4, c[0x0][0x358] ;  /* 0x00006b00ff0477ac */ /* 0x000e620008000a00 */
[----:B------:R-:W-:Y:S01]  /*00f0*/  IMAD R5, R0, UR6, R5 ;  /* 0x0000000600057c24 */ /* 0x000fe2000f8e0205 */
[----:B------:R-:W2:Y:S03]  /*0100*/  LDCU UR7, c[0x0][0x390] ;  /* 0x00007200ff0777ac */ /* 0x000ea60008000800 */
[----:B0-----:R-:W-:-:S06]  /*0110*/  IMAD.WIDE R2, R5, 0x4, R2 ;  /* 0x0000000405027825 */ /* 0x001fcc00078e0202 */
[----:B-1----:R-:W2:Y:S02]  /*0120*/  LDG.E R2, desc[UR4][R2.64] ;  /* 0x0000000402027981 */ /* 0x002ea4000c1e1900 */
[----:B--2---:R-:W-:-:S13]  /*0130*/  ISETP.NE.AND P0, PT, R2, UR7, PT ;  /* 0x0000000702007c0c */ /* 0x004fda000bf05270 */
[----:B------:R-:W-:Y:S05]  /*0140*/  @P0 EXIT ;  /* 0x000000000000094d */ /* 0x000fea0003800000 */
[----:B------:R-:W0:Y:S01]  /*0150*/  S2R R0, SR_LANEID ;  /* 0x0000000000007919 */ /* 0x000e220000000000 */
[----:B------:R-:W1:Y:S01]  /*0160*/  LDC.64 R2, c[0x0][0x388] ;  /* 0x0000e200ff027b82 */ /* 0x000e620000000a00 */
[----:B------:R-:W-:Y:S02]  /*0170*/  VOTEU.ANY UR6, UPT, PT ;  /* 0x0000000000067886 */ /* 0x000fe400038e0100 */
[----:B------:R-:W-:Y:S02]  /*0180*/  UFLO.U32 UR7, UR6 ;  /* 0x00000006000772bd */ /* 0x000fe400080e0000 */
[----:B------:R-:W1:Y:S04]  /*0190*/  POPC R5, UR6 ;  /* 0x0000000600057d09 */ /* 0x000e680008000000 */
[----:B0-----:R-:W-:-:S13]  /*01a0*/  ISETP.EQ.U32.AND P0, PT, R0, UR7, PT ;  /* 0x0000000700007c0c */ /* 0x001fda000bf02070 */
[----:B-1----:R-:W-:Y:S01]  /*01b0*/  @P0 REDG.E.ADD.STRONG.GPU desc[UR4][R2.64], R5 ;  /* 0x000000050200098e */ /* 0x002fe2000c12e104 */
[----:B------:R-:W-:Y:S05]  /*01c0*/  EXIT ;  /* 0x000000000000794d */ /* 0x000fea0003800000 */
.L_x_0:
[----:B------:R-:W-:-:S00]  /*01d0*/  BRA `(.L_x_0) ;  /* 0xfffffffc00fc7947 */ /* 0x000fc0000383ffff */
[----:B------:R-:W-:-:S00]  /*01e0*/  NOP ;  /* 0x0000000000007918 */ /* 0x000fc00000000000 */
        /* <DEDUP_REMOVED lines=9> */
.L_x_1:


//--------------------- .nv.shared.reserved.0     --------------------------
	.section	.nv.shared.reserved.0,"aw",@nobits
	.weak		__nv_reservedSMEM_offset_0_alias
	.size		__nv_reservedSMEM_offset_0_alias, 0, 64
	.other		__nv_reservedSMEM_offset_0_alias,@"STO_CUDA_RESERVED_SHARED STV_DEFAULT"
__nv_reservedSMEM_offset_0_alias:
	.zero		0
	.zero		64


//--------------------- .nv.constant0._Z13callOperationPiS_ii --------------------------
	.section	.nv.constant0._Z13callOperationPiS_ii,"a",@progbits
	.sectionflags	@""
	.align	4
.nv.constant0._Z13callOperationPiS_ii:
	.zero		920


//--------------------- SYMBOLS --------------------------

	.type		.nv.reservedSmem.offset0,@object
	.size		.nv.reservedSmem.offset0,0x4
